//
// Generated by NVIDIA NVVM Compiler
//
// Compiler Build ID: CL-36424714
// Cuda compilation tools, release 13.0, V13.0.88
// Based on NVVM 20.0.0
//

.version 9.0
.target sm_100
.address_size 64

	// .globl	_Z25unique_idx_calc_threadIdxPi
.extern .func  (.param .b32 func_retval0) vprintf
(
	.param .b64 vprintf_param_0,
	.param .b64 vprintf_param_1
)
;
.global .align 1 .b8 $str[22] = {73, 100, 120, 32, 58, 32, 37, 100, 44, 32, 118, 97, 108, 117, 101, 32, 58, 32, 37, 100, 10};

.visible .entry _Z25unique_idx_calc_threadIdxPi(
	.param .u64 .ptr .align 1 _Z25unique_idx_calc_threadIdxPi_param_0
)
{
	.local .align 8 .b8 	__local_depot0[8];
	.reg .b64 	%SP;
	.reg .b64 	%SPL;
	.reg .b32 	%r<8>;
	.reg .b64 	%rd<9>;

	mov.u64 	%SPL, __local_depot0;
	cvta.local.u64 	%SP, %SPL;
	ld.param.u64 	%rd1, [_Z25unique_idx_calc_threadIdxPi_param_0];
	cvta.to.global.u64 	%rd2, %rd1;
	add.u64 	%rd3, %SP, 0;
	add.u64 	%rd4, %SPL, 0;
	mov.u32 	%r1, %ctaid.x;
	mov.u32 	%r2, %ntid.x;
	mov.u32 	%r3, %tid.x;
	mad.lo.s32 	%r4, %r1, %r2, %r3;
	mul.wide.s32 	%rd5, %r4, 4;
	add.s64 	%rd6, %rd2, %rd5;
	ld.global.u32 	%r5, [%rd6];
	st.local.v2.u32 	[%rd4], {%r4, %r5};
	mov.u64 	%rd7, $str;
	cvta.global.u64 	%rd8, %rd7;
	{ // callseq 0, 0
	.param .b64 param0;
	st.param.b64 	[param0], %rd8;
	.param .b64 param1;
	st.param.b64 	[param1], %rd3;
	.param .b32 retval0;
	call.uni (retval0), 
	vprintf, 
	(
	param0, 
	param1
	);
	ld.param.b32 	%r6, [retval0];
	} // callseq 0
	ret;

}


// ===== COMPILED SASS (sm_100) =====

	.target	sm_100

	.elftype	@"ET_EXEC"


//--------------------- .note.nv.tkinfo           --------------------------
	.section	.note.nv.tkinfo,"",@"SHT_NOTE"
	.sectionflags	@"SHF_NOTE_NV_TKINFO"
	.tkinfo
        /*0018*/ 	.word	0x00000002
        /*0030*/ 	.string	""
        /*0030*/ 	.string	"ptxas"
        /*0030*/ 	.string	"Cuda compilation tools, release 13.0, V13.0.88"
        /*0030*/ 	.string	"Build cuda_13.0.r13.0/compiler.36424714_0"
        /*0030*/ 	.string	"-arch sm_100 -m 64 "



//--------------------- .note.nv.cuinfo           --------------------------
	.section	.note.nv.cuinfo,"",@"SHT_NOTE"
	.sectionflags	@"SHF_NOTE_NV_CUINFO"
        /*0018*/ 	.short	0x0002
        /*001a*/ 	.short	0x0064
        /*001c*/ 	.short	0x0082
	.zero		2


//--------------------- .nv.info                  --------------------------
	.section	.nv.info,"",@"SHT_CUDA_INFO"
	.align	4


	//----- nvinfo : EIATTR_REGCOUNT
	.align		4
        /*0000*/ 	.byte	0x04, 0x2f
        /*0002*/ 	.short	(.L_2 - .L_1)
	.align		4
.L_1:
        /*0004*/ 	.word	index@(_Z25unique_idx_calc_threadIdxPi)
        /*0008*/ 	.word	0x00000018


	//----- nvinfo : EIATTR_FRAME_SIZE
	.align		4
.L_2:
        /*000c*/ 	.byte	0x04, 0x11
        /*000e*/ 	.short	(.L_4 - .L_3)
	.align		4
.L_3:
        /*0010*/ 	.word	index@(_Z25unique_idx_calc_threadIdxPi)
        /*0014*/ 	.word	0x00000008


	//----- nvinfo : EIATTR_MIN_STACK_SIZE
	.align		4
.L_4:
        /*0018*/ 	.byte	0x04, 0x12
        /*001a*/ 	.short	(.L_6 - .L_5)
	.align		4
.L_5:
        /*001c*/ 	.word	index@(_Z25unique_idx_calc_threadIdxPi)
        /*0020*/ 	.word	0x00000008
.L_6:


//--------------------- .nv.compat                --------------------------
	.section	.nv.compat,"",@"SHT_CUDA_COMPAT_INFO"
	.align	4
        /*0000*/ 	.byte	0x02, 0x09, 0x00, 0x00, 0x02, 0x02, 0x01, 0x00, 0x02, 0x05, 0x05, 0x00, 0x03, 0x07, 0x01, 0x01
        /*0010*/ 	.byte	0x02, 0x03, 0x00, 0x00, 0x02, 0x06, 0x01, 0x00, 0x04, 0x0b, 0x08, 0x00, 0x09, 0x00, 0x00, 0x00
        /*0020*/ 	.byte	0x00, 0x00, 0x00, 0x00


//--------------------- .nv.info._Z25unique_idx_calc_threadIdxPi --------------------------
	.section	.nv.info._Z25unique_idx_calc_threadIdxPi,"",@"SHT_CUDA_INFO"
	.sectionflags	@""
	.align	4


	//----- nvinfo : EIATTR_CUDA_API_VERSION
	.align		4
        /*0000*/ 	.byte	0x04, 0x37
        /*0002*/ 	.short	(.L_8 - .L_7)
.L_7:
        /*0004*/ 	.word	0x00000082


	//----- nvinfo : EIATTR_KPARAM_INFO
	.align		4
.L_8:
        /*0008*/ 	.byte	0x04, 0x17
        /*000a*/ 	.short	(.L_10 - .L_9)
.L_9:
        /*000c*/ 	.word	0x00000000
        /*0010*/ 	.short	0x0000
        /*0012*/ 	.short	0x0000
        /*0014*/ 	.byte	0x00, 0xf5, 0x21, 0x00


	//----- nvinfo : EIATTR_SPARSE_MMA_MASK
	.align		4
.L_10:
        /*0018*/ 	.byte	0x03, 0x50
        /*001a*/ 	.short	0x0000


	//----- nvinfo : EIATTR_MAXREG_COUNT
	.align		4
        /*001c*/ 	.byte	0x03, 0x1b
        /*001e*/ 	.short	0x00ff


	//----- nvinfo : EIATTR_EXTERNS
	.align		4
        /*0020*/ 	.byte	0x04, 0x0f
        /*0022*/ 	.short	(.L_12 - .L_11)


	//   ....[0]....
	.align		4
.L_11:
        /*0024*/ 	.word	index@(vprintf)


	//----- nvinfo : EIATTR_MERCURY_ISA_VERSION
	.align		4
.L_12:
        /*0028*/ 	.byte	0x03, 0x5f
        /*002a*/ 	.short	0x0101


	//----- nvinfo : EIATTR_VRC_CTA_INIT_COUNT
	.align		4
        /*002c*/ 	.byte	0x02, 0x4a
	.zero		1
	.zero		1


	//----- nvinfo : EIATTR_SYSCALL_OFFSETS
	.align		4
        /*0030*/ 	.byte	0x04, 0x46
        /*0032*/ 	.short	(.L_14 - .L_13)


	//   ....[0]....
.L_13:
        /*0034*/ 	.word	0x00000150


	//----- nvinfo : EIATTR_EXIT_INSTR_OFFSETS
	.align		4
.L_14:
        /*0038*/ 	.byte	0x04, 0x1c
        /*003a*/ 	.short	(.L_16 - .L_15)


	//   ....[0]....
.L_15:
        /*003c*/ 	.word	0x00000160


	//----- nvinfo : EIATTR_CBANK_PARAM_SIZE
	.align		4
.L_16:
        /*0040*/ 	.byte	0x03, 0x19
        /*0042*/ 	.short	0x0008


	//----- nvinfo : EIATTR_PARAM_CBANK
	.align		4
        /*0044*/ 	.byte	0x04, 0x0a
        /*0046*/ 	.short	(.L_18 - .L_17)
	.align		4
.L_17:
        /*0048*/ 	.word	index@(.nv.constant0._Z25unique_idx_calc_threadIdxPi)
        /*004c*/ 	.short	0x0380
        /*004e*/ 	.short	0x0008


	//----- nvinfo : EIATTR_SW_WAR
	.align		4
.L_18:
        /*0050*/ 	.byte	0x04, 0x36
        /*0052*/ 	.short	(.L_20 - .L_19)
.L_19:
        /*0054*/ 	.word	0x00000008
.L_20:


//--------------------- .nv.callgraph             --------------------------
	.section	.nv.callgraph,"",@"SHT_CUDA_CALLGRAPH"
	.align	4
	.sectionentsize	8
	.align		4
        /*0000*/ 	.word	0x00000000
	.align		4
        /*0004*/ 	.word	0xffffffff
	.align		4
        /*0008*/ 	.word	index@(_Z25unique_idx_calc_threadIdxPi)
	.align		4
        /*000c*/ 	.word	index@(vprintf)
	.align		4
        /*0010*/ 	.word	0x00000000
	.align		4
        /*0014*/ 	.word	0xfffffffe
	.align		4
        /*0018*/ 	.word	0x00000000
	.align		4
        /*001c*/ 	.word	0xfffffffd
	.align		4
        /*0020*/ 	.word	0x00000000
	.align		4
        /*0024*/ 	.word	0xfffffffc


//--------------------- .nv.constant4             --------------------------
	.section	.nv.constant4,"a",@progbits
	.align	8
	.align		8
.nv.constant4:
        /*0000*/ 	.dword	vprintf
	.align		8
        /*0008*/ 	.dword	$str


//--------------------- .text._Z25unique_idx_calc_threadIdxPi --------------------------
	.section	.text._Z25unique_idx_calc_threadIdxPi,"ax",@progbits
	.align	128
        .global         _Z25unique_idx_calc_threadIdxPi
        .type           _Z25unique_idx_calc_threadIdxPi,@function
        .size           _Z25unique_idx_calc_threadIdxPi,(.L_x_2 - _Z25unique_idx_calc_threadIdxPi)
        .other          _Z25unique_idx_calc_threadIdxPi,@"STO_CUDA_ENTRY STV_DEFAULT"
_Z25unique_idx_calc_threadIdxPi:
.text._Z25unique_idx_calc_threadIdxPi:
[----:B------:R-:W0:Y:S01]  /*0000*/  LDC R1, c[0x0][0x37c] ;  /* 0x0000df00ff017b82 */ /* 0x000e220000000800 */
[----:B------:R-:W1:Y:S01]  /*0010*/  S2R R3, SR_TID.X ;  /* 0x0000000000037919 */ /* 0x000e620000002100 */
[----:B------:R-:W2:Y:S06]  /*0020*/  LDCU UR6, c[0x0][0x2fc] ;  /* 0x00005f80ff0677ac */ /* 0x000eac0008000800 */
[----:B------:R-:W1:Y:S01]  /*0030*/  S2UR UR7, SR_CTAID.X ;  /* 0x00000000000779c3 */ /* 0x000e620000002500 */
[----:B0-----:R-:W-:Y:S01]  /*0040*/  VIADD R1, R1, 0xfffffff8 ;  /* 0xfffffff801017836 */ /* 0x001fe20000000000 */
[----:B------:R-:W0:Y:S06]  /*0050*/  LDCU.64 UR4, c[0x0][0x358] ;  /* 0x00006b00ff0477ac */ /* 0x000e2c0008000a00 */
[----:B------:R-:W3:Y:S01]  /*0060*/  LDC.64 R8, c[0x0][0x380] ;  /* 0x0000e000ff087b82 */ /* 0x000ee20000000a00 */
[----:B------:R-:W-:Y:S01]  /*0070*/  MOV R0, 0x0 ;  /* 0x0000000000007802 */ /* 0x000fe20000000f00 */
[----:B------:R-:W4:Y:S06]  /*0080*/  LDCU.64 UR8, c[0x4][0x8] ;  /* 0x01000100ff0877ac */ /* 0x000f2c0008000a00 */
[----:B------:R-:W1:Y:S02]  /*0090*/  LDC R2, c[0x0][0x360] ;  /* 0x0000d800ff027b82 */ /* 0x000e640000000800 */
[----:B-1----:R-:W-:-:S04]  /*00a0*/  IMAD R2, R2, UR7, R3 ;  /* 0x0000000702027c24 */ /* 0x002fc8000f8e0203 */
[----:B---3--:R-:W-:-:S05]  /*00b0*/  IMAD.WIDE R8, R2, 0x4, R8 ;  /* 0x0000000402087825 */ /* 0x008fca00078e0208 */
[----:B0-----:R-:W3:Y:S01]  /*00c0*/  LDG.E R3, desc[UR4][R8.64] ;  /* 0x0000000408037981 */ /* 0x001ee2000c1e1900 */
[----:B------:R-:W0:Y:S01]  /*00d0*/  LDCU UR4, c[0x0][0x2f8] ;  /* 0x00005f00ff0477ac */ /* 0x000e220008000800 */
[----:B------:R1:W1:Y:S01]  /*00e0*/  LDC.64 R10, c[0x4][R0] ;  /* 0x01000000000a7b82 */ /* 0x0002620000000a00 */
[----:B----4-:R-:W-:Y:S01]  /*00f0*/  IMAD.U32 R4, RZ, RZ, UR8 ;  /* 0x00000008ff047e24 */ /* 0x010fe2000f8e00ff */
[----:B------:R-:W-:Y:S02]  /*0100*/  MOV R5, UR9 ;  /* 0x0000000900057c02 */ /* 0x000fe40008000f00 */
[----:B0-----:R-:W-:-:S04]  /*0110*/  IADD3 R6, P0, PT, R1, UR4, RZ ;  /* 0x0000000401067c10 */ /* 0x001fc8000ff1e0ff */
[----:B--2---:R-:W-:Y:S01]  /*0120*/  IADD3.X R7, PT, PT, RZ, UR6, RZ, P0, !PT ;  /* 0x00000006ff077c10 */ /* 0x004fe200087fe4ff */
[----:B-1-3--:R0:W-:Y:S08]  /*0130*/  STL.64 [R1], R2 ;  /* 0x0000000201007387 */ /* 0x00a1f00000100a00 */
[----:B------:R-:W-:-:S07]  /*0140*/  LEPC R20, `(.L_x_0) ;  /* 0x000000001014794e */ /* 0x000fce0000000000 */
[----:B0-----:R-:W-:Y:S05]  /*0150*/  CALL.ABS.NOINC R10 ;  /* 0x000000000a007343 */ /* 0x001fea0003c00000 */
.L_x_0:
[----:B------:R-:W-:Y:S05]  /*0160*/  EXIT ;  /* 0x000000000000794d */ /* 0x000fea0003800000 */
.L_x_1:
[----:B------:R-:W-:-:S00]  /*0170*/  BRA `(.L_x_1) ;  /* 0xfffffffc00fc7947 */ /* 0x000fc0000383ffff */
[----:B------:R-:W-:-:S00]  /*0180*/  NOP ;  /* 0x0000000000007918 */ /* 0x000fc00000000000 */
[----:B------:R-:W-:-:S00]  /*0190*/  NOP ;  /* 0x0000000000007918 */ /* 0x000fc00000000000 */
[----:B------:R-:W-:-:S00]  /*01a0*/  NOP ;  /* 0x0000000000007918 */ /* 0x000fc00000000000 */
[----:B------:R-:W-:-:S00]  /*01b0*/  NOP ;  /* 0x0000000000007918 */ /* 0x000fc00000000000 */
[----:B------:R-:W-:-:S00]  /*01c0*/  NOP ;  /* 0x0000000000007918 */ /* 0x000fc00000000000 */
[----:B------:R-:W-:-:S00]  /*01d0*/  NOP ;  /* 0x0000000000007918 */ /* 0x000fc00000000000 */
[----:B------:R-:W-:-:S00]  /*01e0*/  NOP ;  /* 0x0000000000007918 */ /* 0x000fc00000000000 */
[----:B------:R-:W-:-:S00]  /*01f0*/  NOP ;  /* 0x0000000000007918 */ /* 0x000fc00000000000 */
.L_x_2:


//--------------------- .nv.global.init           --------------------------
	.section	.nv.global.init,"aw",@progbits
.nv.global.init:
	.type		$str,@object
	.size		$str,(.L_0 - $str)
$str:
        /*0000*/ 	.byte	0x49, 0x64, 0x78, 0x20, 0x3a, 0x20, 0x25, 0x64, 0x2c, 0x20, 0x76, 0x61, 0x6c, 0x75, 0x65, 0x20
        /*0010*/ 	.byte	0x3a, 0x20, 0x25, 0x64, 0x0a, 0x00
.L_0:


//--------------------- .nv.shared.reserved.0     --------------------------
	.section	.nv.shared.reserved.0,"aw",@nobits
	.weak		__nv_reservedSMEM_offset_0_alias
	.size		__nv_reservedSMEM_offset_0_alias, 0, 64
	.other		__nv_reservedSMEM_offset_0_alias,@"STO_CUDA_RESERVED_SHARED STV_DEFAULT"
__nv_reservedSMEM_offset_0_alias:
	.zero		0
	.zero		64


//--------------------- .nv.constant0._Z25unique_idx_calc_threadIdxPi --------------------------
	.section	.nv.constant0._Z25unique_idx_calc_threadIdxPi,"a",@progbits
	.sectionflags	@""
	.align	4
.nv.constant0._Z25unique_idx_calc_threadIdxPi:
	.zero		904


//--------------------- SYMBOLS --------------------------

	.type		.nv.reservedSmem.offset0,@object
	.size		.nv.reservedSmem.offset0,0x4
	.type		vprintf,@function
